	.headerflags	@"EF_CUDA_TEXMODE_UNIFIED EF_CUDA_64BIT_ADDRESS EF_CUDA_ACCELERATORS EF_CUDA_SM90 EF_CUDA_VIRTUAL_SM(EF_CUDA_SM90)"
	.elftype	@"ET_EXEC"


//--------------------- .nv.info                  --------------------------
	.section	.nv.info,"",@"SHT_CUDA_INFO"
	.align	4


	//----- nvinfo : EIATTR_REGCOUNT
	.align		4
        /*0000*/ 	.byte	0x04, 0x2f
        /*0002*/ 	.short	(.L_1 - .L_0)
	.align		4
.L_0:
        /*0004*/ 	.word	index@(triton_per_fused_mse_loss_0)
        /*0008*/ 	.word	0x00000015


	//----- nvinfo : EIATTR_MIN_STACK_SIZE
	.align		4
.L_1:
        /*000c*/ 	.byte	0x04, 0x12
        /*000e*/ 	.short	(.L_3 - .L_2)
	.align		4
.L_2:
        /*0010*/ 	.word	index@(triton_per_fused_mse_loss_0)
        /*0014*/ 	.word	0x00000000


	//----- nvinfo : EIATTR_FRAME_SIZE
	.align		4
.L_3:
        /*0018*/ 	.byte	0x04, 0x11
        /*001a*/ 	.short	(.L_5 - .L_4)
	.align		4
.L_4:
        /*001c*/ 	.word	index@(triton_per_fused_mse_loss_0)
        /*0020*/ 	.word	0x00000000


	//----- nvinfo : EIATTR_MIN_STACK_SIZE
	.align		4
.L_5:
        /*0024*/ 	.byte	0x04, 0x12
        /*0026*/ 	.short	(.L_7 - .L_6)
	.align		4
.L_6:
        /*0028*/ 	.word	index@(triton_per_fused_mse_loss_0)
        /*002c*/ 	.word	0x00000000
.L_7:


//--------------------- .nv.info.triton_per_fused_mse_loss_0 --------------------------
	.section	.nv.info.triton_per_fused_mse_loss_0,"",@"SHT_CUDA_INFO"
	.sectionflags	@""
	.align	4


	//----- nvinfo : EIATTR_CUDA_API_VERSION
	.align		4
        /*0000*/ 	.byte	0x04, 0x37
        /*0002*/ 	.short	(.L_9 - .L_8)
.L_8:
        /*0004*/ 	.word	0x0000007c


	//----- nvinfo : EIATTR_KPARAM_INFO
	.align		4
.L_9:
        /*0008*/ 	.byte	0x04, 0x17
        /*000a*/ 	.short	(.L_11 - .L_10)
.L_10:
        /*000c*/ 	.word	0x00000000
        /*0010*/ 	.short	0x0003
        /*0012*/ 	.short	0x0018
        /*0014*/ 	.byte	0x00, 0xf0, 0x11, 0x00


	//----- nvinfo : EIATTR_KPARAM_INFO
	.align		4
.L_11:
        /*0018*/ 	.byte	0x04, 0x17
        /*001a*/ 	.short	(.L_13 - .L_12)
.L_12:
        /*001c*/ 	.word	0x00000000
        /*0020*/ 	.short	0x0002
        /*0022*/ 	.short	0x0010
        /*0024*/ 	.byte	0x00, 0xf4, 0x21, 0x00


	//----- nvinfo : EIATTR_KPARAM_INFO
	.align		4
.L_13:
        /*0028*/ 	.byte	0x04, 0x17
        /*002a*/ 	.short	(.L_15 - .L_14)
.L_14:
        /*002c*/ 	.word	0x00000000
        /*0030*/ 	.short	0x0001
        /*0032*/ 	.short	0x0008
        /*0034*/ 	.byte	0x00, 0xf4, 0x21, 0x00


	//----- nvinfo : EIATTR_KPARAM_INFO
	.align		4
.L_15:
        /*0038*/ 	.byte	0x04, 0x17
        /*003a*/ 	.short	(.L_17 - .L_16)
.L_16:
        /*003c*/ 	.word	0x00000000
        /*0040*/ 	.short	0x0000
        /*0042*/ 	.short	0x0000
        /*0044*/ 	.byte	0x00, 0xf4, 0x21, 0x00


	//----- nvinfo : EIATTR_SPARSE_MMA_MASK
	.align		4
.L_17:
        /*0048*/ 	.byte	0x03, 0x50
        /*004a*/ 	.short	0x0000


	//----- nvinfo : EIATTR_MAXREG_COUNT
	.align		4
        /*004c*/ 	.byte	0x03, 0x1b
        /*004e*/ 	.short	0x00ff


	//----- nvinfo : EIATTR_COOP_GROUP_MASK_REGIDS
	.align		4
        /*0050*/ 	.byte	0x04, 0x29
        /*0052*/ 	.short	(.L_19 - .L_18)


	//   ....[0]....
.L_18:
        /*0054*/ 	.word	0xffffffff


	//   ....[1]....
        /*0058*/ 	.word	0xffffffff


	//   ....[2]....
        /*005c*/ 	.word	0xffffffff


	//   ....[3]....
        /*0060*/ 	.word	0xffffffff


	//   ....[4]....
        /*0064*/ 	.word	0xffffffff


	//   ....[5]....
        /*0068*/ 	.word	0xffffffff


	//----- nvinfo : EIATTR_COOP_GROUP_INSTR_OFFSETS
	.align		4
.L_19:
        /*006c*/ 	.byte	0x04, 0x28
        /*006e*/ 	.short	(.L_21 - .L_20)


	//   ....[0]....
.L_20:
        /*0070*/ 	.word	0x00000310


	//   ....[1]....
        /*0074*/ 	.word	0x00000330


	//   ....[2]....
        /*0078*/ 	.word	0x00000350


	//   ....[3]....
        /*007c*/ 	.word	0x00000370


	//   ....[4]....
        /*0080*/ 	.word	0x000003a0


	//   ....[5]....
        /*0084*/ 	.word	0x00000440


	//----- nvinfo : EIATTR_EXIT_INSTR_OFFSETS
	.align		4
.L_21:
        /*0088*/ 	.byte	0x04, 0x1c
        /*008a*/ 	.short	(.L_23 - .L_22)


	//   ....[0]....
.L_22:
        /*008c*/ 	.word	0x000004b0


	//   ....[1]....
        /*0090*/ 	.word	0x000004f0


	//----- nvinfo : EIATTR_REQNTID
	.align		4
.L_23:
        /*0094*/ 	.byte	0x04, 0x10
        /*0096*/ 	.short	(.L_25 - .L_24)
.L_24:
        /*0098*/ 	.word	0x00000040
        /*009c*/ 	.word	0x00000001
        /*00a0*/ 	.word	0x00000001


	//----- nvinfo : EIATTR_CBANK_PARAM_SIZE
	.align		4
.L_25:
        /*00a4*/ 	.byte	0x03, 0x19
        /*00a6*/ 	.short	0x001c


	//----- nvinfo : EIATTR_PARAM_CBANK
	.align		4
        /*00a8*/ 	.byte	0x04, 0x0a
        /*00aa*/ 	.short	(.L_27 - .L_26)
	.align		4
.L_26:
        /*00ac*/ 	.word	index@(.nv.constant0.triton_per_fused_mse_loss_0)
        /*00b0*/ 	.short	0x0210
        /*00b2*/ 	.short	0x001c


	//----- nvinfo : EIATTR_SW_WAR
	.align		4
.L_27:
        /*00b4*/ 	.byte	0x04, 0x36
        /*00b6*/ 	.short	(.L_29 - .L_28)
.L_28:
        /*00b8*/ 	.word	0x00000008
.L_29:


//--------------------- .nv.callgraph             --------------------------
	.section	.nv.callgraph,"",@"SHT_CUDA_CALLGRAPH"
	.align	4
	.sectionentsize	8
	.align		4
        /*0000*/ 	.word	0x00000000
	.align		4
        /*0004*/ 	.word	0xffffffff
	.align		4
        /*0008*/ 	.word	0x00000000
	.align		4
        /*000c*/ 	.word	0xfffffffe
	.align		4
        /*0010*/ 	.word	0x00000000
	.align		4
        /*0014*/ 	.word	0xfffffffd
	.align		4
        /*0018*/ 	.word	0x00000000
	.align		4
        /*001c*/ 	.word	0xfffffffc


//--------------------- .text.triton_per_fused_mse_loss_0 --------------------------
	.section	.text.triton_per_fused_mse_loss_0,"ax",@progbits
	.sectionflags	@"SHF_BARRIERS=1"
	.align	128
        .global         triton_per_fused_mse_loss_0
        .type           triton_per_fused_mse_loss_0,@function
        .size           triton_per_fused_mse_loss_0,(.L_x_1 - triton_per_fused_mse_loss_0)
        .other          triton_per_fused_mse_loss_0,@"STO_CUDA_ENTRY STV_DEFAULT"
triton_per_fused_mse_loss_0:
.text.triton_per_fused_mse_loss_0:
[----:B------:R-:W0:Y:S02]  /*0000*/  LDC R1, c[0x0][0x28] ;  /* 0x00000a00ff017b82 */ /* 0x000e240000000800 */
[----:B------:R-:W1:Y:S01]  /*0010*/  S2R R16, SR_TID.X ;  /* 0x0000000000107919 */ /* 0x000e620000002100 */
[----:B------:R-:W2:Y:S01]  /*0020*/  LDC.64 R4, c[0x0][0x218] ;  /* 0x00008600ff047b82 */ /* 0x000ea20000000a00 */
[----:B------:R-:W-:Y:S01]  /*0030*/  ULDC.64 UR4, c[0x0][0x220] ;  /* 0x0000880000047ab9 */ /* 0x000fe20000000a00 */
[----:B------:R-:W-:Y:S02]  /*0040*/  CS2R R8, SRZ ;  /* 0x0000000000087805 */ /* 0x000fe4000001ff00 */
[----:B------:R-:W-:Y:S01]  /*0050*/  CS2R R10, SRZ ;  /* 0x00000000000a7805 */ /* 0x000fe2000001ff00 */
[----:B------:R-:W-:Y:S01]  /*0060*/  ULDC.64 UR6, c[0x0][0x208] ;  /* 0x0000820000067ab9 */ /* 0x000fe20000000a00 */
[----:B-1----:R-:W-:-:S05]  /*0070*/  IMAD.SHL.U32 R0, R16, 0x4, RZ ;  /* 0x0000000410007824 */ /* 0x002fca00078e00ff */
[----:B------:R-:W-:-:S04]  /*0080*/  LOP3.LUT R13, R0, 0xfc, RZ, 0xc0, !PT ;  /* 0x000000fc000d7812 */ /* 0x000fc800078ec0ff */
[C---:B------:R-:W-:Y:S01]  /*0090*/  ISETP.GE.U32.AND P0, PT, R13.reuse, 0xc0, PT ;  /* 0x000000c00d00780c */ /* 0x040fe20003f06070 */
[C---:B------:R-:W-:Y:S02]  /*00a0*/  IMAD R3, R13.reuse, 0xab, RZ ;  /* 0x000000ab0d037824 */ /* 0x040fe400078e02ff */
[----:B--2---:R-:W-:Y:S01]  /*00b0*/  IMAD.WIDE.U32 R12, R13, 0x4, R4 ;  /* 0x000000040d0c7825 */ /* 0x004fe200078e0004 */
[----:B------:R-:W-:Y:S02]  /*00c0*/  CS2R R4, SRZ ;  /* 0x0000000000047805 */ /* 0x000fe4000001ff00 */
[----:B------:R-:W-:-:S04]  /*00d0*/  LOP3.LUT R3, R3, 0xffff, RZ, 0xc0, !PT ;  /* 0x0000ffff03037812 */ /* 0x000fc800078ec0ff */
[----:B------:R-:W-:-:S04]  /*00e0*/  SHF.R.U32.HI R3, RZ, 0xd, R3 ;  /* 0x0000000dff037819 */ /* 0x000fc80000011603 */
[----:B------:R-:W-:-:S05]  /*00f0*/  PRMT R6, R3, 0x9910, RZ ;  /* 0x0000991003067816 */ /* 0x000fca00000000ff */
[----:B------:R-:W-:-:S04]  /*0100*/  IMAD R6, R6, 0x30, RZ ;  /* 0x0000003006067824 */ /* 0x000fc800078e02ff */
[----:B------:R-:W-:Y:S01]  /*0110*/  IMAD.MOV R7, RZ, RZ, -R6 ;  /* 0x000000ffff077224 */ /* 0x000fe200078e0a06 */
[----:B------:R-:W-:-:S04]  /*0120*/  LOP3.LUT R6, R3, 0xffff, RZ, 0xc0, !PT ;  /* 0x0000ffff03067812 */ /* 0x000fc800078ec0ff */
[----:B------:R-:W-:Y:S01]  /*0130*/  PRMT R3, R7, 0x7710, RZ ;  /* 0x0000771007037816 */ /* 0x000fe200000000ff */
[----:B------:R-:W-:-:S04]  /*0140*/  IMAD.WIDE.U32 R6, R6, 0x40, RZ ;  /* 0x0000004006067825 */ /* 0x000fc800078e00ff */
[----:B------:R-:W-:-:S05]  /*0150*/  IMAD.IADD R3, R0, 0x1, R3 ;  /* 0x0000000100037824 */ /* 0x000fca00078e0203 */
[----:B------:R-:W-:-:S04]  /*0160*/  LOP3.LUT R3, R6, 0xfc, R3, 0xf8, !PT ;  /* 0x000000fc06037812 */ /* 0x000fc800078ef803 */
[----:B------:R-:W-:-:S04]  /*0170*/  LEA R14, P1, R3, UR4, 0x2 ;  /* 0x00000004030e7c11 */ /* 0x000fc8000f8210ff */
[----:B------:R-:W-:Y:S02]  /*0180*/  LEA.HI.X R15, R3, UR5, R7, 0x2, P1 ;  /* 0x00000005030f7c11 */ /* 0x000fe400088f1407 */
[----:B------:R-:W-:-:S03]  /*0190*/  CS2R R6, SRZ ;  /* 0x0000000000067805 */ /* 0x000fc6000001ff00 */
[----:B------:R-:W2:Y:S04]  /*01a0*/  @!P0 LDG.E.128 R8, desc[UR6][R14.64] ;  /* 0x000000060e088981 */ /* 0x000ea8000c1e1d00 */
[----:B------:R-:W3:Y:S01]  /*01b0*/  @!P0 LDG.E.128 R4, desc[UR6][R12.64] ;  /* 0x000000060c048981 */ /* 0x000ee2000c1e1d00 */
[----:B------:R-:W1:Y:S01]  /*01c0*/  S2UR UR5, SR_CgaCtaId ;  /* 0x00000000000579c3 */ /* 0x000e620000008800 */
[----:B------:R-:W-:Y:S01]  /*01d0*/  UMOV UR4, 0x400 ;  /* 0x0000040000047882 */ /* 0x000fe20000000000 */
[----:B------:R-:W-:Y:S01]  /*01e0*/  ISETP.GE.AND P1, PT, R16, 0x2, PT ;  /* 0x000000021000780c */ /* 0x000fe20003f26270 */
[----:B-1----:R-:W-:Y:S01]  /*01f0*/  UPRMT UR4, UR5, 0x654, UR4 ;  /* 0x0000065405047896 */ /* 0x002fe20008000004 */
[----:B--2---:R-:W-:Y:S02]  /*0200*/  SEL R9, R9, RZ, !P0 ;  /* 0x000000ff09097207 */ /* 0x004fe40004000000 */
[----:B---3--:R-:W-:-:S02]  /*0210*/  SEL R18, R5, RZ, !P0 ;  /* 0x000000ff05127207 */ /* 0x008fc40004000000 */
[----:B------:R-:W-:Y:S02]  /*0220*/  SEL R3, R4, RZ, !P0 ;  /* 0x000000ff04037207 */ /* 0x000fe40004000000 */
[----:B------:R-:W-:Y:S01]  /*0230*/  SEL R8, R8, RZ, !P0 ;  /* 0x000000ff08087207 */ /* 0x000fe20004000000 */
[----:B------:R-:W-:Y:S01]  /*0240*/  FADD R9, R18, -R9 ;  /* 0x8000000912097221 */ /* 0x000fe20000000000 */
[----:B------:R-:W-:Y:S02]  /*0250*/  SEL R5, R6, RZ, !P0 ;  /* 0x000000ff06057207 */ /* 0x000fe40004000000 */
[----:B------:R-:W-:Y:S01]  /*0260*/  SEL R10, R10, RZ, !P0 ;  /* 0x000000ff0a0a7207 */ /* 0x000fe20004000000 */
[----:B------:R-:W-:Y:S01]  /*0270*/  FADD R8, R3, -R8 ;  /* 0x8000000803087221 */ /* 0x000fe20000000000 */
[----:B------:R-:W-:Y:S01]  /*0280*/  FMUL R9, R9, R9 ;  /* 0x0000000909097220 */ /* 0x000fe20000400000 */
[----:B------:R-:W-:Y:S02]  /*0290*/  SEL R4, R7, RZ, !P0 ;  /* 0x000000ff07047207 */ /* 0x000fe40004000000 */
[----:B------:R-:W-:Y:S01]  /*02a0*/  SEL R11, R11, RZ, !P0 ;  /* 0x000000ff0b0b7207 */ /* 0x000fe20004000000 */
[----:B------:R-:W-:Y:S01]  /*02b0*/  FADD R10, R5, -R10 ;  /* 0x8000000a050a7221 */ /* 0x000fe20000000000 */
[----:B------:R-:W-:-:S03]  /*02c0*/  FFMA R9, R8, R8, R9 ;  /* 0x0000000808097223 */ /* 0x000fc60000000009 */
[----:B------:R-:W-:Y:S01]  /*02d0*/  FADD R11, R4, -R11 ;  /* 0x8000000b040b7221 */ /* 0x000fe20000000000 */
[----:B------:R-:W-:-:S04]  /*02e0*/  FFMA R10, R10, R10, R9 ;  /* 0x0000000a0a0a7223 */ /* 0x000fc80000000009 */
[----:B------:R-:W-:-:S05]  /*02f0*/  FFMA R10, R11, R11, R10 ;  /* 0x0000000b0b0a7223 */ /* 0x000fca000000000a */
[----:B------:R-:W-:-:S05]  /*0300*/  FSEL R10, R10, RZ, !P0 ;  /* 0x000000ff0a0a7208 */ /* 0x000fca0004000000 */
[----:B------:R-:W1:Y:S02]  /*0310*/  SHFL.BFLY PT, R3, R10, 0x10, 0x1f ;  /* 0x0e001f000a037f89 */ /* 0x000e6400000e0000 */
[----:B-1----:R-:W-:-:S05]  /*0320*/  FADD R3, R10, R3 ;  /* 0x000000030a037221 */ /* 0x002fca0000000000 */
[----:B------:R-:W1:Y:S02]  /*0330*/  SHFL.BFLY PT, R4, R3, 0x8, 0x1f ;  /* 0x0d001f0003047f89 */ /* 0x000e6400000e0000 */
[----:B-1----:R-:W-:-:S05]  /*0340*/  FADD R4, R3, R4 ;  /* 0x0000000403047221 */ /* 0x002fca0000000000 */
[----:B------:R-:W1:Y:S02]  /*0350*/  SHFL.BFLY PT, R5, R4, 0x4, 0x1f ;  /* 0x0c801f0004057f89 */ /* 0x000e6400000e0000 */
[----:B-1----:R-:W-:-:S05]  /*0360*/  FADD R5, R4, R5 ;  /* 0x0000000504057221 */ /* 0x002fca0000000000 */
[----:B------:R-:W1:Y:S01]  /*0370*/  SHFL.BFLY PT, R6, R5, 0x2, 0x1f ;  /* 0x0c401f0005067f89 */ /* 0x000e6200000e0000 */
[----:B------:R-:W-:Y:S01]  /*0380*/  LOP3.LUT P0, RZ, R16, 0x1f, RZ, 0xc0, !PT ;  /* 0x0000001f10ff7812 */ /* 0x000fe2000780c0ff */
[----:B-1----:R-:W-:-:S05]  /*0390*/  FADD R6, R5, R6 ;  /* 0x0000000605067221 */ /* 0x002fca0000000000 */
[----:B------:R-:W1:Y:S01]  /*03a0*/  SHFL.BFLY PT, R7, R6, 0x1, 0x1f ;  /* 0x0c201f0006077f89 */ /* 0x000e6200000e0000 */
[----:B------:R-:W-:-:S04]  /*03b0*/  SHF.R.U32.HI R3, RZ, 0x3, R16 ;  /* 0x00000003ff037819 */ /* 0x000fc80000011610 */
[----:B------:R-:W-:Y:S01]  /*03c0*/  LOP3.LUT R3, R3, 0x4, RZ, 0xc0, !PT ;  /* 0x0000000403037812 */ /* 0x000fe200078ec0ff */
[----:B-1----:R-:W-:-:S05]  /*03d0*/  FADD R8, R6, R7 ;  /* 0x0000000706087221 */ /* 0x002fca0000000000 */
[----:B------:R-:W-:Y:S01]  /*03e0*/  @!P0 STS [R3+UR4], R8 ;  /* 0x0000000803008988 */ /* 0x000fe20008000804 */
[----:B------:R-:W-:Y:S06]  /*03f0*/  BAR.SYNC.DEFER_BLOCKING 0x0 ;  /* 0x0000000000007b1d */ /* 0x000fec0000010000 */
[----:B------:R-:W1:Y:S01]  /*0400*/  @!P1 LDS R2, [R0+UR4] ;  /* 0x0000000400029984 */ /* 0x000e620008000800 */
[----:B------:R-:W-:-:S04]  /*0410*/  LOP3.LUT R4, R16, 0x1, RZ, 0xc0, !PT ;  /* 0x0000000110047812 */ /* 0x000fc800078ec0ff */
[----:B------:R-:W-:-:S04]  /*0420*/  ISETP.NE.U32.AND P0, PT, R4, 0x1, PT ;  /* 0x000000010400780c */ /* 0x000fc80003f05070 */
[----:B------:R-:W-:Y:S01]  /*0430*/  ISETP.LT.AND P0, PT, R16, 0x2, P0 ;  /* 0x000000021000780c */ /* 0x000fe20000701270 */
[----:B-1----:R-:W1:Y:S02]  /*0440*/  SHFL.BFLY PT, R5, R2, 0x1, 0x1f ;  /* 0x0c201f0002057f89 */ /* 0x002e6400000e0000 */
[----:B-1----:R-:W-:-:S10]  /*0450*/  FADD R5, R2, R5 ;  /* 0x0000000502057221 */ /* 0x002fd40000000000 */
[----:B------:R1:W-:Y:S01]  /*0460*/  @P0 STS [R0+UR4], R5 ;  /* 0x0000000500000988 */ /* 0x0003e20008000804 */
[----:B------:R-:W-:Y:S01]  /*0470*/  BAR.SYNC.DEFER_BLOCKING 0x0 ;  /* 0x0000000000007b1d */ /* 0x000fe20000010000 */
[----:B------:R-:W-:-:S05]  /*0480*/  LOP3.LUT P0, RZ, R16, 0x3f, RZ, 0xc0, !PT ;  /* 0x0000003f10ff7812 */ /* 0x000fca000780c0ff */
[----:B------:R-:W2:Y:S02]  /*0490*/  LDS R4, [UR4] ;  /* 0x00000004ff047984 */ /* 0x000ea40008000800 */
[----:B------:R-:W-:Y:S06]  /*04a0*/  BAR.SYNC.DEFER_BLOCKING 0x0 ;  /* 0x0000000000007b1d */ /* 0x000fec0000010000 */
[----:B-1----:R-:W-:Y:S05]  /*04b0*/  @P0 EXIT ;  /* 0x000000000000094d */ /* 0x002fea0003800000 */
[----:B------:R-:W0:Y:S01]  /*04c0*/  LDC.64 R2, c[0x0][0x210] ;  /* 0x00008400ff027b82 */ /* 0x000e220000000a00 */
[----:B--2---:R-:W-:-:S05]  /*04d0*/  FMUL R5, R4, 0.0052083334885537624359 ;  /* 0x3baaaaab04057820 */ /* 0x004fca0000400000 */
[----:B0-----:R-:W-:Y:S01]  /*04e0*/  STG.E desc[UR6][R2.64], R5 ;  /* 0x0000000502007986 */ /* 0x001fe2000c101906 */
[----:B------:R-:W-:Y:S05]  /*04f0*/  EXIT ;  /* 0x000000000000794d */ /* 0x000fea0003800000 */
.L_x_0:
[----:B------:R-:W-:-:S00]  /*0500*/  BRA `(.L_x_0) ;  /* 0xfffffffc00fc7947 */ /* 0x000fc0000383ffff */
[----:B------:R-:W-:-:S00]  /*0510*/  NOP ;  /* 0x0000000000007918 */ /* 0x000fc00000000000 */
        /* <DEDUP_REMOVED lines=14> */
.L_x_1:


//--------------------- .nv.shared.triton_per_fused_mse_loss_0 --------------------------
	.section	.nv.shared.triton_per_fused_mse_loss_0,"aw",@nobits
	.sectionflags	@""
	.align	16
	.zero		1024


//--------------------- .nv.constant0.triton_per_fused_mse_loss_0 --------------------------
	.section	.nv.constant0.triton_per_fused_mse_loss_0,"a",@progbits
	.sectionflags	@""
	.align	4
.nv.constant0.triton_per_fused_mse_loss_0:
	.zero		556
